//
// Generated by NVIDIA NVVM Compiler
//
// Compiler Build ID: CL-36424714
// Cuda compilation tools, release 13.0, V13.0.88
// Based on NVVM 20.0.0
//

.version 9.0
.target sm_100
.address_size 64

	// .globl	_Z13dotProdKernelPfPKfS1_i

.visible .entry _Z13dotProdKernelPfPKfS1_i(
	.param .u64 .ptr .align 1 _Z13dotProdKernelPfPKfS1_i_param_0,
	.param .u64 .ptr .align 1 _Z13dotProdKernelPfPKfS1_i_param_1,
	.param .u64 .ptr .align 1 _Z13dotProdKernelPfPKfS1_i_param_2,
	.param .u32 _Z13dotProdKernelPfPKfS1_i_param_3
)
{
	.reg .pred 	%p<27>;
	.reg .b32 	%r<48>;
	.reg .b32 	%f<96>;
	.reg .b64 	%rd<33>;

	ld.param.u64 	%rd5, [_Z13dotProdKernelPfPKfS1_i_param_0];
	ld.param.u64 	%rd6, [_Z13dotProdKernelPfPKfS1_i_param_1];
	ld.param.u64 	%rd7, [_Z13dotProdKernelPfPKfS1_i_param_2];
	ld.param.u32 	%r18, [_Z13dotProdKernelPfPKfS1_i_param_3];
	cvta.to.global.u64 	%rd1, %rd7;
	cvta.to.global.u64 	%rd2, %rd6;
	mov.u32 	%r19, %ctaid.x;
	mov.u32 	%r20, %ntid.x;
	mov.u32 	%r21, %tid.x;
	mad.lo.s32 	%r1, %r19, %r20, %r21;
	shr.s32 	%r22, %r18, 31;
	shr.u32 	%r23, %r22, 17;
	add.s32 	%r24, %r18, %r23;
	shr.s32 	%r25, %r24, 15;
	add.s32 	%r26, %r18, 32767;
	setp.lt.u32 	%p1, %r26, 65535;
	and.b32  	%r27, %r18, -2147450881;
	setp.gt.s32 	%p2, %r27, 0;
	selp.u32 	%r28, 1, 0, %p2;
	add.s32 	%r29, %r25, %r28;
	selp.b32 	%r2, 1, %r29, %p1;
	mul.lo.s32 	%r3, %r2, %r1;
	setp.lt.s32 	%p3, %r2, 1;
	mov.f32 	%f75, 0f00000000;
	@%p3 bra 	$L__BB0_41;
	and.b32  	%r4, %r2, 7;
	setp.lt.u32 	%p4, %r2, 8;
	mov.f32 	%f75, 0f00000000;
	mov.b32 	%r46, 0;
	@%p4 bra 	$L__BB0_20;
	and.b32  	%r46, %r2, 2147483640;
	mov.f32 	%f75, 0f00000000;
	mov.b32 	%r44, 0;
$L__BB0_3:
	.pragma "nounroll";
	add.s32 	%r7, %r44, %r3;
	setp.ge.s32 	%p5, %r7, %r18;
	mul.wide.s32 	%rd8, %r7, 4;
	add.s64 	%rd3, %rd2, %rd8;
	add.s64 	%rd4, %rd1, %rd8;
	@%p5 bra 	$L__BB0_5;
	ld.global.f32 	%f42, [%rd3];
	ld.global.f32 	%f43, [%rd4];
	fma.rn.f32 	%f75, %f42, %f43, %f75;
$L__BB0_5:
	add.s32 	%r32, %r7, 1;
	setp.ge.s32 	%p6, %r32, %r18;
	@%p6 bra 	$L__BB0_7;
	ld.global.f32 	%f44, [%rd3+4];
	ld.global.f32 	%f45, [%rd4+4];
	fma.rn.f32 	%f75, %f44, %f45, %f75;
$L__BB0_7:
	add.s32 	%r33, %r7, 2;
	setp.ge.s32 	%p7, %r33, %r18;
	@%p7 bra 	$L__BB0_9;
	ld.global.f32 	%f46, [%rd3+8];
	ld.global.f32 	%f47, [%rd4+8];
	fma.rn.f32 	%f75, %f46, %f47, %f75;
$L__BB0_9:
	add.s32 	%r34, %r7, 3;
	setp.ge.s32 	%p8, %r34, %r18;
	@%p8 bra 	$L__BB0_11;
	ld.global.f32 	%f48, [%rd3+12];
	ld.global.f32 	%f49, [%rd4+12];
	fma.rn.f32 	%f75, %f48, %f49, %f75;
$L__BB0_11:
	add.s32 	%r35, %r7, 4;
	setp.ge.s32 	%p9, %r35, %r18;
	@%p9 bra 	$L__BB0_13;
	ld.global.f32 	%f50, [%rd3+16];
	ld.global.f32 	%f51, [%rd4+16];
	fma.rn.f32 	%f75, %f50, %f51, %f75;
$L__BB0_13:
	add.s32 	%r36, %r7, 5;
	setp.ge.s32 	%p10, %r36, %r18;
	@%p10 bra 	$L__BB0_15;
	ld.global.f32 	%f52, [%rd3+20];
	ld.global.f32 	%f53, [%rd4+20];
	fma.rn.f32 	%f75, %f52, %f53, %f75;
$L__BB0_15:
	add.s32 	%r37, %r7, 6;
	setp.ge.s32 	%p11, %r37, %r18;
	@%p11 bra 	$L__BB0_17;
	ld.global.f32 	%f54, [%rd3+24];
	ld.global.f32 	%f55, [%rd4+24];
	fma.rn.f32 	%f75, %f54, %f55, %f75;
$L__BB0_17:
	add.s32 	%r38, %r7, 7;
	setp.ge.s32 	%p12, %r38, %r18;
	@%p12 bra 	$L__BB0_19;
	ld.global.f32 	%f56, [%rd3+28];
	ld.global.f32 	%f57, [%rd4+28];
	fma.rn.f32 	%f75, %f56, %f57, %f75;
$L__BB0_19:
	add.s32 	%r44, %r44, 8;
	setp.ne.s32 	%p13, %r44, %r46;
	@%p13 bra 	$L__BB0_3;
$L__BB0_20:
	setp.eq.s32 	%p14, %r4, 0;
	@%p14 bra 	$L__BB0_41;
	and.b32  	%r10, %r2, 3;
	setp.lt.u32 	%p15, %r4, 4;
	@%p15 bra 	$L__BB0_31;
	add.s32 	%r11, %r46, %r3;
	setp.ge.s32 	%p16, %r11, %r18;
	@%p16 bra 	$L__BB0_24;
	mul.wide.s32 	%rd9, %r11, 4;
	add.s64 	%rd10, %rd2, %rd9;
	ld.global.f32 	%f59, [%rd10];
	add.s64 	%rd11, %rd1, %rd9;
	ld.global.f32 	%f60, [%rd11];
	fma.rn.f32 	%f75, %f59, %f60, %f75;
$L__BB0_24:
	add.s32 	%r39, %r11, 1;
	setp.ge.s32 	%p17, %r39, %r18;
	@%p17 bra 	$L__BB0_26;
	mul.wide.s32 	%rd12, %r11, 4;
	add.s64 	%rd13, %rd2, %rd12;
	ld.global.f32 	%f61, [%rd13+4];
	add.s64 	%rd14, %rd1, %rd12;
	ld.global.f32 	%f62, [%rd14+4];
	fma.rn.f32 	%f75, %f61, %f62, %f75;
$L__BB0_26:
	add.s32 	%r40, %r11, 2;
	setp.ge.s32 	%p18, %r40, %r18;
	@%p18 bra 	$L__BB0_28;
	mul.wide.s32 	%rd15, %r11, 4;
	add.s64 	%rd16, %rd2, %rd15;
	ld.global.f32 	%f63, [%rd16+8];
	add.s64 	%rd17, %rd1, %rd15;
	ld.global.f32 	%f64, [%rd17+8];
	fma.rn.f32 	%f75, %f63, %f64, %f75;
$L__BB0_28:
	add.s32 	%r41, %r11, 3;
	setp.ge.s32 	%p19, %r41, %r18;
	@%p19 bra 	$L__BB0_30;
	mul.wide.s32 	%rd18, %r11, 4;
	add.s64 	%rd19, %rd2, %rd18;
	ld.global.f32 	%f65, [%rd19+12];
	add.s64 	%rd20, %rd1, %rd18;
	ld.global.f32 	%f66, [%rd20+12];
	fma.rn.f32 	%f75, %f65, %f66, %f75;
$L__BB0_30:
	add.s32 	%r46, %r46, 4;
$L__BB0_31:
	setp.eq.s32 	%p20, %r10, 0;
	@%p20 bra 	$L__BB0_41;
	setp.eq.s32 	%p21, %r10, 1;
	@%p21 bra 	$L__BB0_38;
	add.s32 	%r14, %r46, %r3;
	setp.ge.s32 	%p22, %r14, %r18;
	@%p22 bra 	$L__BB0_35;
	mul.wide.s32 	%rd21, %r14, 4;
	add.s64 	%rd22, %rd2, %rd21;
	ld.global.f32 	%f68, [%rd22];
	add.s64 	%rd23, %rd1, %rd21;
	ld.global.f32 	%f69, [%rd23];
	fma.rn.f32 	%f75, %f68, %f69, %f75;
$L__BB0_35:
	add.s32 	%r42, %r14, 1;
	setp.ge.s32 	%p23, %r42, %r18;
	@%p23 bra 	$L__BB0_37;
	mul.wide.s32 	%rd24, %r14, 4;
	add.s64 	%rd25, %rd2, %rd24;
	ld.global.f32 	%f70, [%rd25+4];
	add.s64 	%rd26, %rd1, %rd24;
	ld.global.f32 	%f71, [%rd26+4];
	fma.rn.f32 	%f75, %f70, %f71, %f75;
$L__BB0_37:
	add.s32 	%r46, %r46, 2;
$L__BB0_38:
	and.b32  	%r43, %r2, 1;
	setp.eq.b32 	%p24, %r43, 1;
	not.pred 	%p25, %p24;
	@%p25 bra 	$L__BB0_41;
	add.s32 	%r17, %r46, %r3;
	setp.ge.s32 	%p26, %r17, %r18;
	@%p26 bra 	$L__BB0_41;
	mul.wide.s32 	%rd27, %r17, 4;
	add.s64 	%rd28, %rd2, %rd27;
	ld.global.f32 	%f72, [%rd28];
	add.s64 	%rd29, %rd1, %rd27;
	ld.global.f32 	%f73, [%rd29];
	fma.rn.f32 	%f75, %f72, %f73, %f75;
$L__BB0_41:
	cvta.to.global.u64 	%rd30, %rd5;
	mul.wide.s32 	%rd31, %r1, 4;
	add.s64 	%rd32, %rd30, %rd31;
	st.global.f32 	[%rd32], %f75;
	ret;

}


// ===== COMPILED SASS (sm_100) =====

	.target	sm_100

	.elftype	@"ET_EXEC"


//--------------------- .note.nv.tkinfo           --------------------------
	.section	.note.nv.tkinfo,"",@"SHT_NOTE"
	.sectionflags	@"SHF_NOTE_NV_TKINFO"
	.tkinfo
        /*0018*/ 	.word	0x00000002
        /*0030*/ 	.string	""
        /*0030*/ 	.string	"ptxas"
        /*0030*/ 	.string	"Cuda compilation tools, release 13.0, V13.0.88"
        /*0030*/ 	.string	"Build cuda_13.0.r13.0/compiler.36424714_0"
        /*0030*/ 	.string	"-arch sm_100 -m 64 "



//--------------------- .note.nv.cuinfo           --------------------------
	.section	.note.nv.cuinfo,"",@"SHT_NOTE"
	.sectionflags	@"SHF_NOTE_NV_CUINFO"
        /*0018*/ 	.short	0x0002
        /*001a*/ 	.short	0x0064
        /*001c*/ 	.short	0x0082
	.zero		2


//--------------------- .nv.info                  --------------------------
	.section	.nv.info,"",@"SHT_CUDA_INFO"
	.align	4


	//----- nvinfo : EIATTR_REGCOUNT
	.align		4
        /*0000*/ 	.byte	0x04, 0x2f
        /*0002*/ 	.short	(.L_1 - .L_0)
	.align		4
.L_0:
        /*0004*/ 	.word	index@(_Z13dotProdKernelPfPKfS1_i)
        /*0008*/ 	.word	0x00000018


	//----- nvinfo : EIATTR_FRAME_SIZE
	.align		4
.L_1:
        /*000c*/ 	.byte	0x04, 0x11
        /*000e*/ 	.short	(.L_3 - .L_2)
	.align		4
.L_2:
        /*0010*/ 	.word	index@(_Z13dotProdKernelPfPKfS1_i)
        /*0014*/ 	.word	0x00000000


	//----- nvinfo : EIATTR_MIN_STACK_SIZE
	.align		4
.L_3:
        /*0018*/ 	.byte	0x04, 0x12
        /*001a*/ 	.short	(.L_5 - .L_4)
	.align		4
.L_4:
        /*001c*/ 	.word	index@(_Z13dotProdKernelPfPKfS1_i)
        /*0020*/ 	.word	0x00000000
.L_5:


//--------------------- .nv.compat                --------------------------
	.section	.nv.compat,"",@"SHT_CUDA_COMPAT_INFO"
	.align	4
        /*0000*/ 	.byte	0x02, 0x09, 0x00, 0x00, 0x02, 0x02, 0x01, 0x00, 0x02, 0x05, 0x05, 0x00, 0x03, 0x07, 0x01, 0x01
        /*0010*/ 	.byte	0x02, 0x03, 0x00, 0x00, 0x02, 0x06, 0x01, 0x00, 0x04, 0x0b, 0x08, 0x00, 0x09, 0x00, 0x00, 0x00
        /*0020*/ 	.byte	0x00, 0x00, 0x00, 0x00


//--------------------- .nv.info._Z13dotProdKernelPfPKfS1_i --------------------------
	.section	.nv.info._Z13dotProdKernelPfPKfS1_i,"",@"SHT_CUDA_INFO"
	.sectionflags	@""
	.align	4


	//----- nvinfo : EIATTR_CUDA_API_VERSION
	.align		4
        /*0000*/ 	.byte	0x04, 0x37
        /*0002*/ 	.short	(.L_7 - .L_6)
.L_6:
        /*0004*/ 	.word	0x00000082


	//----- nvinfo : EIATTR_KPARAM_INFO
	.align		4
.L_7:
        /*0008*/ 	.byte	0x04, 0x17
        /*000a*/ 	.short	(.L_9 - .L_8)
.L_8:
        /*000c*/ 	.word	0x00000000
        /*0010*/ 	.short	0x0003
        /*0012*/ 	.short	0x0018
        /*0014*/ 	.byte	0x00, 0xf0, 0x11, 0x00


	//----- nvinfo : EIATTR_KPARAM_INFO
	.align		4
.L_9:
        /*0018*/ 	.byte	0x04, 0x17
        /*001a*/ 	.short	(.L_11 - .L_10)
.L_10:
        /*001c*/ 	.word	0x00000000
        /*0020*/ 	.short	0x0002
        /*0022*/ 	.short	0x0010
        /*0024*/ 	.byte	0x00, 0xf5, 0x21, 0x00


	//----- nvinfo : EIATTR_KPARAM_INFO
	.align		4
.L_11:
        /*0028*/ 	.byte	0x04, 0x17
        /*002a*/ 	.short	(.L_13 - .L_12)
.L_12:
        /*002c*/ 	.word	0x00000000
        /*0030*/ 	.short	0x0001
        /*0032*/ 	.short	0x0008
        /*0034*/ 	.byte	0x00, 0xf5, 0x21, 0x00


	//----- nvinfo : EIATTR_KPARAM_INFO
	.align		4
.L_13:
        /*0038*/ 	.byte	0x04, 0x17
        /*003a*/ 	.short	(.L_15 - .L_14)
.L_14:
        /*003c*/ 	.word	0x00000000
        /*0040*/ 	.short	0x0000
        /*0042*/ 	.short	0x0000
        /*0044*/ 	.byte	0x00, 0xf5, 0x21, 0x00


	//----- nvinfo : EIATTR_SPARSE_MMA_MASK
	.align		4
.L_15:
        /*0048*/ 	.byte	0x03, 0x50
        /*004a*/ 	.short	0x0000


	//----- nvinfo : EIATTR_MAXREG_COUNT
	.align		4
        /*004c*/ 	.byte	0x03, 0x1b
        /*004e*/ 	.short	0x00ff


	//----- nvinfo : EIATTR_MERCURY_ISA_VERSION
	.align		4
        /*0050*/ 	.byte	0x03, 0x5f
        /*0052*/ 	.short	0x0101


	//----- nvinfo : EIATTR_VRC_CTA_INIT_COUNT
	.align		4
        /*0054*/ 	.byte	0x02, 0x4a
	.zero		1
	.zero		1


	//----- nvinfo : EIATTR_EXIT_INSTR_OFFSETS
	.align		4
        /*0058*/ 	.byte	0x04, 0x1c
        /*005a*/ 	.short	(.L_17 - .L_16)


	//   ....[0]....
.L_16:
        /*005c*/ 	.word	0x00000a00


	//----- nvinfo : EIATTR_CRS_STACK_SIZE
	.align		4
.L_17:
        /*0060*/ 	.byte	0x04, 0x1e
        /*0062*/ 	.short	(.L_19 - .L_18)
.L_18:
        /*0064*/ 	.word	0x00000000


	//----- nvinfo : EIATTR_CBANK_PARAM_SIZE
	.align		4
.L_19:
        /*0068*/ 	.byte	0x03, 0x19
        /*006a*/ 	.short	0x001c


	//----- nvinfo : EIATTR_PARAM_CBANK
	.align		4
        /*006c*/ 	.byte	0x04, 0x0a
        /*006e*/ 	.short	(.L_21 - .L_20)
	.align		4
.L_20:
        /*0070*/ 	.word	index@(.nv.constant0._Z13dotProdKernelPfPKfS1_i)
        /*0074*/ 	.short	0x0380
        /*0076*/ 	.short	0x001c


	//----- nvinfo : EIATTR_SW_WAR
	.align		4
.L_21:
        /*0078*/ 	.byte	0x04, 0x36
        /*007a*/ 	.short	(.L_23 - .L_22)
.L_22:
        /*007c*/ 	.word	0x00000008
.L_23:


//--------------------- .nv.callgraph             --------------------------
	.section	.nv.callgraph,"",@"SHT_CUDA_CALLGRAPH"
	.align	4
	.sectionentsize	8
	.align		4
        /*0000*/ 	.word	0x00000000
	.align		4
        /*0004*/ 	.word	0xffffffff
	.align		4
        /*0008*/ 	.word	0x00000000
	.align		4
        /*000c*/ 	.word	0xfffffffe
	.align		4
        /*0010*/ 	.word	0x00000000
	.align		4
        /*0014*/ 	.word	0xfffffffd
	.align		4
        /*0018*/ 	.word	0x00000000
	.align		4
        /*001c*/ 	.word	0xfffffffc


//--------------------- .text._Z13dotProdKernelPfPKfS1_i --------------------------
	.section	.text._Z13dotProdKernelPfPKfS1_i,"ax",@progbits
	.align	128
        .global         _Z13dotProdKernelPfPKfS1_i
        .type           _Z13dotProdKernelPfPKfS1_i,@function
        .size           _Z13dotProdKernelPfPKfS1_i,(.L_x_7 - _Z13dotProdKernelPfPKfS1_i)
        .other          _Z13dotProdKernelPfPKfS1_i,@"STO_CUDA_ENTRY STV_DEFAULT"
_Z13dotProdKernelPfPKfS1_i:
.text._Z13dotProdKernelPfPKfS1_i:
[----:B------:R-:W-:Y:S01]  /*0000*/  LDC R1, c[0x0][0x37c] ;  /* 0x0000df00ff017b82 */ /* 0x000fe20000000800 */
[----:B------:R-:W0:Y:S01]  /*0010*/  LDCU UR6, c[0x0][0x398] ;  /* 0x00007300ff0677ac */ /* 0x000e220008000800 */
[----:B------:R-:W1:Y:S06]  /*0020*/  S2R R3, SR_TID.X ;  /* 0x0000000000037919 */ /* 0x000e6c0000002100 */
[----:B------:R-:W1:Y:S01]  /*0030*/  S2UR UR10, SR_CTAID.X ;  /* 0x00000000000a79c3 */ /* 0x000e620000002500 */
[----:B------:R-:W-:Y:S01]  /*0040*/  HFMA2 R6, -RZ, RZ, 0, 0 ;  /* 0x00000000ff067431 */ /* 0x000fe200000001ff */
[----:B------:R-:W2:Y:S06]  /*0050*/  LDCU.64 UR8, c[0x0][0x358] ;  /* 0x00006b00ff0877ac */ /* 0x000eac0008000a00 */
[----:B------:R-:W1:Y:S01]  /*0060*/  LDC R0, c[0x0][0x360] ;  /* 0x0000d800ff007b82 */ /* 0x000e620000000800 */
[----:B0-----:R-:W-:-:S02]  /*0070*/  ULOP3.LUT UR5, UR6, 0x80007fff, URZ, 0xc0, !UPT ;  /* 0x80007fff06057892 */ /* 0x001fc4000f8ec0ff */
[----:B------:R-:W-:Y:S02]  /*0080*/  USHF.R.S32.HI UR4, URZ, 0x1f, UR6 ;  /* 0x0000001fff047899 */ /* 0x000fe40008011406 */
[----:B------:R-:W-:Y:S02]  /*0090*/  UISETP.GT.AND UP0, UPT, UR5, URZ, UPT ;  /* 0x000000ff0500728c */ /* 0x000fe4000bf04270 */
[----:B------:R-:W-:Y:S02]  /*00a0*/  ULEA.HI UR4, UR4, UR6, URZ, 0xf ;  /* 0x0000000604047291 */ /* 0x000fe4000f8f78ff */
[----:B------:R-:W-:Y:S02]  /*00b0*/  UIADD3 UR7, UPT, UPT, UR6, 0x7fff, URZ ;  /* 0x00007fff06077890 */ /* 0x000fe4000fffe0ff */
[----:B------:R-:W-:Y:S02]  /*00c0*/  USHF.R.S32.HI UR5, URZ, 0xf, UR4 ;  /* 0x0000000fff057899 */ /* 0x000fe40008011404 */
[----:B------:R-:W-:-:S02]  /*00d0*/  ULEA.HI.SX32 UR4, UR4, 0x1, 0x11 ;  /* 0x0000000104047891 */ /* 0x000fc4000f8f8aff */
[----:B------:R-:W-:Y:S02]  /*00e0*/  UISETP.GE.U32.AND UP1, UPT, UR7, 0xffff, UPT ;  /* 0x0000ffff0700788c */ /* 0x000fe4000bf26070 */
[----:B------:R-:W-:Y:S01]  /*00f0*/  @!UP0 UIADD3 UR4, UPT, UPT, UR5, URZ, URZ ;  /* 0x000000ff05048290 */ /* 0x000fe2000fffe0ff */
[----:B-1----:R-:W-:-:S03]  /*0100*/  IMAD R0, R0, UR10, R3 ;  /* 0x0000000a00007c24 */ /* 0x002fc6000f8e0203 */
[----:B------:R-:W-:-:S04]  /*0110*/  USEL UR7, UR4, 0x1, UP1 ;  /* 0x0000000104077887 */ /* 0x000fc80008800000 */
[----:B------:R-:W-:-:S09]  /*0120*/  UISETP.GE.AND UP0, UPT, UR7, 0x1, UPT ;  /* 0x000000010700788c */ /* 0x000fd2000bf06270 */
[----:B--2---:R-:W-:Y:S05]  /*0130*/  BRA.U !UP0, `(.L_x_0) ;  /* 0x0000000908247547 */ /* 0x004fea000b800000 */
[----:B------:R-:W-:Y:S02]  /*0140*/  UISETP.GE.U32.AND UP1, UPT, UR7, 0x8, UPT ;  /* 0x000000080700788c */ /* 0x000fe4000bf26070 */
[----:B------:R-:W-:Y:S01]  /*0150*/  IMAD R7, R0, UR7, RZ ;  /* 0x0000000700077c24 */ /* 0x000fe2000f8e02ff */
[----:B------:R-:W-:Y:S01]  /*0160*/  ULOP3.LUT UR10, UR7, 0x7, URZ, 0xc0, !UPT ;  /* 0x00000007070a7892 */ /* 0x000fe2000f8ec0ff */
[----:B------:R-:W-:Y:S01]  /*0170*/  MOV R6, RZ ;  /* 0x000000ff00067202 */ /* 0x000fe20000000f00 */
[----:B------:R-:W-:Y:S02]  /*0180*/  UMOV UR4, URZ ;  /* 0x000000ff00047c82 */ /* 0x000fe40008000000 */
[----:B------:R-:W-:Y:S02]  /*0190*/  UISETP.NE.AND UP0, UPT, UR10, URZ, UPT ;  /* 0x000000ff0a00728c */ /* 0x000fe4000bf05270 */
[----:B------:R-:W-:Y:S09]  /*01a0*/  BRA.U !UP1, `(.L_x_1) ;  /* 0x0000000109cc7547 */ /* 0x000ff2000b800000 */
[----:B------:R-:W-:Y:S01]  /*01b0*/  MOV R6, RZ ;  /* 0x000000ff00067202 */ /* 0x000fe20000000f00 */
[----:B------:R-:W0:Y:S01]  /*01c0*/  LDCU UR6, c[0x0][0x398] ;  /* 0x00007300ff0677ac */ /* 0x000e220008000800 */
[----:B------:R-:W-:Y:S01]  /*01d0*/  ULOP3.LUT UR4, UR7, 0x7ffffff8, URZ, 0xc0, !UPT ;  /* 0x7ffffff807047892 */ /* 0x000fe2000f8ec0ff */
[----:B------:R-:W-:-:S11]  /*01e0*/  UMOV UR5, URZ ;  /* 0x000000ff00057c82 */ /* 0x000fd60008000000 */
.L_x_2:
[----:B------:R-:W1:Y:S01]  /*01f0*/  LDC.64 R2, c[0x0][0x388] ;  /* 0x0000e200ff027b82 */ /* 0x000e620000000a00 */
[----:B------:R-:W-:-:S04]  /*0200*/  IADD3 R15, PT, PT, R7, UR5, RZ ;  /* 0x00000005070f7c10 */ /* 0x000fc8000fffe0ff */
[----:B0-----:R-:W-:-:S03]  /*0210*/  ISETP.GE.AND P6, PT, R15, UR6, PT ;  /* 0x000000060f007c0c */ /* 0x001fc6000bfc6270 */
[----:B------:R-:W0:Y:S01]  /*0220*/  LDC.64 R4, c[0x0][0x390] ;  /* 0x0000e400ff047b82 */ /* 0x000e220000000a00 */
[----:B-1----:R-:W-:-:S09]  /*0230*/  IMAD.WIDE R2, R15, 0x4, R2 ;  /* 0x000000040f027825 */ /* 0x002fd200078e0202 */
[----:B------:R-:W2:Y:S01]  /*0240*/  @!P6 LDG.E R9, desc[UR8][R2.64] ;  /* 0x000000080209e981 */ /* 0x000ea2000c1e1900 */
[----:B0-----:R-:W-:-:S05]  /*0250*/  IMAD.WIDE R4, R15, 0x4, R4 ;  /* 0x000000040f047825 */ /* 0x001fca00078e0204 */
[----:B------:R-:W2:Y:S01]  /*0260*/  @!P6 LDG.E R8, desc[UR8][R4.64] ;  /* 0x000000080408e981 */ /* 0x000ea2000c1e1900 */
[C---:B------:R-:W-:Y:S02]  /*0270*/  IADD3 R10, PT, PT, R15.reuse, 0x1, RZ ;  /* 0x000000010f0a7810 */ /* 0x040fe40007ffe0ff */
[----:B------:R-:W-:Y:S02]  /*0280*/  IADD3 R11, PT, PT, R15, 0x2, RZ ;  /* 0x000000020f0b7810 */ /* 0x000fe40007ffe0ff */
[----:B------:R-:W-:Y:S02]  /*0290*/  ISETP.GE.AND P5, PT, R10, UR6, PT ;  /* 0x000000060a007c0c */ /* 0x000fe4000bfa6270 */
[----:B------:R-:W-:Y:S02]  /*02a0*/  ISETP.GE.AND P4, PT, R11, UR6, PT ;  /* 0x000000060b007c0c */ /* 0x000fe4000bf86270 */
[C---:B------:R-:W-:Y:S02]  /*02b0*/  IADD3 R10, PT, PT, R15.reuse, 0x3, RZ ;  /* 0x000000030f0a7810 */ /* 0x040fe40007ffe0ff */
[----:B------:R-:W-:-:S02]  /*02c0*/  IADD3 R11, PT, PT, R15, 0x4, RZ ;  /* 0x000000040f0b7810 */ /* 0x000fc40007ffe0ff */
[----:B------:R-:W-:Y:S02]  /*02d0*/  ISETP.GE.AND P3, PT, R10, UR6, PT ;  /* 0x000000060a007c0c */ /* 0x000fe4000bf66270 */
[----:B------:R-:W-:Y:S02]  /*02e0*/  IADD3 R12, PT, PT, R15, 0x5, RZ ;  /* 0x000000050f0c7810 */ /* 0x000fe40007ffe0ff */
[----:B------:R-:W-:Y:S01]  /*02f0*/  ISETP.GE.AND P2, PT, R11, UR6, PT ;  /* 0x000000060b007c0c */ /* 0x000fe2000bf46270 */
[----:B------:R-:W3:Y:S01]  /*0300*/  @!P5 LDG.E R10, desc[UR8][R4.64+0x4] ;  /* 0x00000408040ad981 */ /* 0x000ee2000c1e1900 */
[----:B------:R-:W-:-:S03]  /*0310*/  IADD3 R14, PT, PT, R15, 0x6, RZ ;  /* 0x000000060f0e7810 */ /* 0x000fc60007ffe0ff */
[----:B------:R-:W3:Y:S01]  /*0320*/  @!P5 LDG.E R11, desc[UR8][R2.64+0x4] ;  /* 0x00000408020bd981 */ /* 0x000ee2000c1e1900 */
[----:B------:R-:W-:-:S03]  /*0330*/  ISETP.GE.AND P1, PT, R12, UR6, PT ;  /* 0x000000060c007c0c */ /* 0x000fc6000bf26270 */
[----:B------:R-:W4:Y:S01]  /*0340*/  @!P4 LDG.E R13, desc[UR8][R2.64+0x8] ;  /* 0x00000808020dc981 */ /* 0x000f22000c1e1900 */
[----:B------:R-:W-:-:S03]  /*0350*/  ISETP.GE.AND P0, PT, R14, UR6, PT ;  /* 0x000000060e007c0c */ /* 0x000fc6000bf06270 */
[----:B------:R-:W4:Y:S01]  /*0360*/  @!P4 LDG.E R12, desc[UR8][R4.64+0x8] ;  /* 0x00000808040cc981 */ /* 0x000f22000c1e1900 */
[----:B------:R-:W-:-:S03]  /*0370*/  IADD3 R16, PT, PT, R15, 0x7, RZ ;  /* 0x000000070f107810 */ /* 0x000fc60007ffe0ff */
[----:B------:R-:W5:Y:S04]  /*0380*/  @!P3 LDG.E R15, desc[UR8][R2.64+0xc] ;  /* 0x00000c08020fb981 */ /* 0x000f68000c1e1900 */
[----:B------:R-:W5:Y:S04]  /*0390*/  @!P3 LDG.E R14, desc[UR8][R4.64+0xc] ;  /* 0x00000c08040eb981 */ /* 0x000f68000c1e1900 */
[----:B------:R-:W5:Y:S04]  /*03a0*/  @!P1 LDG.E R17, desc[UR8][R2.64+0x14] ;  /* 0x0000140802119981 */ /* 0x000f68000c1e1900 */
[----:B------:R-:W5:Y:S04]  /*03b0*/  @!P0 LDG.E R19, desc[UR8][R2.64+0x18] ;  /* 0x0000180802138981 */ /* 0x000f68000c1e1900 */
[----:B------:R-:W5:Y:S01]  /*03c0*/  @!P0 LDG.E R18, desc[UR8][R4.64+0x18] ;  /* 0x0000180804128981 */ /* 0x000f62000c1e1900 */
[----:B--2---:R-:W-:Y:S01]  /*03d0*/  @!P6 FFMA R6, R9, R8, R6 ;  /* 0x000000080906e223 */ /* 0x004fe20000000006 */
[----:B------:R-:W-:-:S02]  /*03e0*/  ISETP.GE.AND P6, PT, R16, UR6, PT ;  /* 0x0000000610007c0c */ /* 0x000fc4000bfc6270 */
[----:B------:R-:W2:Y:S04]  /*03f0*/  @!P2 LDG.E R9, desc[UR8][R2.64+0x10] ;  /* 0x000010080209a981 */ /* 0x000ea8000c1e1900 */
[----:B------:R-:W2:Y:S04]  /*0400*/  @!P2 LDG.E R8, desc[UR8][R4.64+0x10] ;  /* 0x000010080408a981 */ /* 0x000ea8000c1e1900 */
[----:B------:R-:W2:Y:S04]  /*0410*/  @!P1 LDG.E R16, desc[UR8][R4.64+0x14] ;  /* 0x0000140804109981 */ /* 0x000ea8000c1e1900 */
[----:B------:R-:W2:Y:S04]  /*0420*/  @!P6 LDG.E R21, desc[UR8][R2.64+0x1c] ;  /* 0x00001c080215e981 */ /* 0x000ea8000c1e1900 */
[----:B------:R-:W2:Y:S01]  /*0430*/  @!P6 LDG.E R20, desc[UR8][R4.64+0x1c] ;  /* 0x00001c080414e981 */ /* 0x000ea2000c1e1900 */
[----:B---3--:R-:W-:Y:S01]  /*0440*/  @!P5 FFMA R6, R11, R10, R6 ;  /* 0x0000000a0b06d223 */ /* 0x008fe20000000006 */
[----:B------:R-:W-:-:S03]  /*0450*/  UIADD3 UR5, UPT, UPT, UR5, 0x8, URZ ;  /* 0x0000000805057890 */ /* 0x000fc6000fffe0ff */
[----:B----4-:R-:W-:Y:S01]  /*0460*/  @!P4 FFMA R6, R13, R12, R6 ;  /* 0x0000000c0d06c223 */ /* 0x010fe20000000006 */
[----:B------:R-:W-:-:S03]  /*0470*/  UISETP.NE.AND UP1, UPT, UR5, UR4, UPT ;  /* 0x000000040500728c */ /* 0x000fc6000bf25270 */
[----:B-----5:R-:W-:-:S04]  /*0480*/  @!P3 FFMA R6, R15, R14, R6 ;  /* 0x0000000e0f06b223 */ /* 0x020fc80000000006 */
[----:B--2---:R-:W-:-:S04]  /*0490*/  @!P2 FFMA R6, R9, R8, R6 ;  /* 0x000000080906a223 */ /* 0x004fc80000000006 */
[----:B------:R-:W-:-:S04]  /*04a0*/  @!P1 FFMA R6, R17, R16, R6 ;  /* 0x0000001011069223 */ /* 0x000fc80000000006 */
[----:B------:R-:W-:-:S04]  /*04b0*/  @!P0 FFMA R6, R19, R18, R6 ;  /* 0x0000001213068223 */ /* 0x000fc80000000006 */
[----:B------:R-:W-:Y:S01]  /*04c0*/  @!P6 FFMA R6, R21, R20, R6 ;  /* 0x000000141506e223 */ /* 0x000fe20000000006 */
[----:B------:R-:W-:Y:S06]  /*04d0*/  BRA.U UP1, `(.L_x_2) ;  /* 0xfffffffd01447547 */ /* 0x000fec000b83ffff */
.L_x_1:
[----:B------:R-:W-:Y:S05]  /*04e0*/  BRA.U !UP0, `(.L_x_0) ;  /* 0x0000000508387547 */ /* 0x000fea000b800000 */
[----:B------:R-:W-:Y:S02]  /*04f0*/  UISETP.GE.U32.AND UP0, UPT, UR10, 0x4, UPT ;  /* 0x000000040a00788c */ /* 0x000fe4000bf06070 */
[----:B------:R-:W-:-:S04]  /*0500*/  ULOP3.LUT UR11, UR7, 0x3, URZ, 0xc0, !UPT ;  /* 0x00000003070b7892 */ /* 0x000fc8000f8ec0ff */
[----:B------:R-:W-:-:S03]  /*0510*/  UISETP.NE.AND UP1, UPT, UR11, URZ, UPT ;  /* 0x000000ff0b00728c */ /* 0x000fc6000bf25270 */
[----:B------:R-:W-:Y:S08]  /*0520*/  BRA.U !UP0, `(.L_x_3) ;  /* 0x0000000108947547 */ /* 0x000ff0000b800000 */
[----:B------:R-:W-:-:S04]  /*0530*/  IADD3 R15, PT, PT, R7, UR4, RZ ;  /* 0x00000004070f7c10 */ /* 0x000fc8000fffe0ff */
[C---:B------:R-:W-:Y:S02]  /*0540*/  ISETP.GE.AND P0, PT, R15.reuse, UR6, PT ;  /* 0x000000060f007c0c */ /* 0x040fe4000bf06270 */
[C---:B------:R-:W-:Y:S02]  /*0550*/  IADD3 R2, PT, PT, R15.reuse, 0x1, RZ ;  /* 0x000000010f027810 */ /* 0x040fe40007ffe0ff */
[----:B------:R-:W-:Y:S02]  /*0560*/  IADD3 R3, PT, PT, R15, 0x2, RZ ;  /* 0x000000020f037810 */ /* 0x000fe40007ffe0ff */
[----:B------:R-:W-:Y:S02]  /*0570*/  ISETP.GE.AND P1, PT, R2, UR6, PT ;  /* 0x0000000602007c0c */ /* 0x000fe4000bf26270 */
[----:B------:R-:W-:Y:S02]  /*0580*/  ISETP.GE.AND P2, PT, R3, UR6, PT ;  /* 0x0000000603007c0c */ /* 0x000fe4000bf46270 */
[----:B------:R-:W-:-:S03]  /*0590*/  IADD3 R2, PT, PT, R15, 0x3, RZ ;  /* 0x000000030f027810 */ /* 0x000fc60007ffe0ff */
[----:B------:R-:W0:Y:S01]  /*05a0*/  @!P0 LDC.64 R18, c[0x0][0x388] ;  /* 0x0000e200ff128b82 */ /* 0x000e220000000a00 */
[----:B------:R-:W-:-:S07]  /*05b0*/  ISETP.GE.AND P3, PT, R2, UR6, PT ;  /* 0x0000000602007c0c */ /* 0x000fce000bf66270 */
[----:B------:R-:W1:Y:S08]  /*05c0*/  @!P0 LDC.64 R20, c[0x0][0x390] ;  /* 0x0000e400ff148b82 */ /* 0x000e700000000a00 */
[----:B------:R-:W2:Y:S08]  /*05d0*/  @!P1 LDC.64 R16, c[0x0][0x388] ;  /* 0x0000e200ff109b82 */ /* 0x000eb00000000a00 */
[----:B------:R-:W3:Y:S01]  /*05e0*/  @!P1 LDC.64 R12, c[0x0][0x390] ;  /* 0x0000e400ff0c9b82 */ /* 0x000ee20000000a00 */
[----:B0-----:R-:W-:-:S06]  /*05f0*/  @!P0 IMAD.WIDE R18, R15, 0x4, R18 ;  /* 0x000000040f128825 */ /* 0x001fcc00078e0212 */
[----:B------:R-:W4:Y:S01]  /*0600*/  @!P0 LDG.E R19, desc[UR8][R18.64] ;  /* 0x0000000812138981 */ /* 0x000f22000c1e1900 */
[----:B------:R-:W0:Y:S01]  /*0610*/  @!P2 LDC.64 R10, c[0x0][0x388] ;  /* 0x0000e200ff0aab82 */ /* 0x000e220000000a00 */
[----:B-1----:R-:W-:-:S05]  /*0620*/  @!P0 IMAD.WIDE R20, R15, 0x4, R20 ;  /* 0x000000040f148825 */ /* 0x002fca00078e0214 */
[----:B------:R-:W4:Y:S02]  /*0630*/  @!P0 LDG.E R14, desc[UR8][R20.64] ;  /* 0x00000008140e8981 */ /* 0x000f24000c1e1900 */
[----:B------:R-:W1:Y:S08]  /*0640*/  @!P2 LDC.64 R8, c[0x0][0x390] ;  /* 0x0000e400ff08ab82 */ /* 0x000e700000000a00 */
[----:B------:R-:W5:Y:S08]  /*0650*/  @!P3 LDC.64 R2, c[0x0][0x388] ;  /* 0x0000e200ff02bb82 */ /* 0x000f700000000a00 */
[----:B------:R-:W5:Y:S01]  /*0660*/  @!P3 LDC.64 R4, c[0x0][0x390] ;  /* 0x0000e400ff04bb82 */ /* 0x000f620000000a00 */
[----:B--2---:R-:W-:-:S04]  /*0670*/  @!P1 IMAD.WIDE R16, R15, 0x4, R16 ;  /* 0x000000040f109825 */ /* 0x004fc800078e0210 */
[C---:B---3--:R-:W-:Y:S02]  /*0680*/  @!P1 IMAD.WIDE R12, R15.reuse, 0x4, R12 ;  /* 0x000000040f0c9825 */ /* 0x048fe400078e020c */
[----:B------:R-:W2:Y:S02]  /*0690*/  @!P1 LDG.E R17, desc[UR8][R16.64+0x4] ;  /* 0x0000040810119981 */ /* 0x000ea4000c1e1900 */
[C---:B0-----:R-:W-:Y:S02]  /*06a0*/  @!P2 IMAD.WIDE R10, R15.reuse, 0x4, R10 ;  /* 0x000000040f0aa825 */ /* 0x041fe400078e020a */
[----:B------:R-:W2:Y:S02]  /*06b0*/  @!P1 LDG.E R12, desc[UR8][R12.64+0x4] ;  /* 0x000004080c0c9981 */ /* 0x000ea4000c1e1900 */
[C---:B-1----:R-:W-:Y:S02]  /*06c0*/  @!P2 IMAD.WIDE R8, R15.reuse, 0x4, R8 ;  /* 0x000000040f08a825 */ /* 0x042fe400078e0208 */
[----:B------:R-:W3:Y:S02]  /*06d0*/  @!P2 LDG.E R11, desc[UR8][R10.64+0x8] ;  /* 0x000008080a0ba981 */ /* 0x000ee4000c1e1900 */
[----:B-----5:R-:W-:-:S02]  /*06e0*/  @!P3 IMAD.WIDE R2, R15, 0x4, R2 ;  /* 0x000000040f02b825 */ /* 0x020fc400078e0202 */
[----:B------:R-:W3:Y:S04]  /*06f0*/  @!P2 LDG.E R8, desc[UR8][R8.64+0x8] ;  /* 0x000008080808a981 */ /* 0x000ee8000c1e1900 */
[----:B------:R-:W5:Y:S01]  /*0700*/  @!P3 LDG.E R3, desc[UR8][R2.64+0xc] ;  /* 0x00000c080203b981 */ /* 0x000f62000c1e1900 */
[----:B------:R-:W-:-:S06]  /*0710*/  @!P3 IMAD.WIDE R4, R15, 0x4, R4 ;  /* 0x000000040f04b825 */ /* 0x000fcc00078e0204 */
[----:B------:R-:W5:Y:S01]  /*0720*/  @!P3 LDG.E R4, desc[UR8][R4.64+0xc] ;  /* 0x00000c080404b981 */ /* 0x000f62000c1e1900 */
[----:B------:R-:W-:Y:S01]  /*0730*/  UIADD3 UR4, UPT, UPT, UR4, 0x4, URZ ;  /* 0x0000000404047890 */ /* 0x000fe2000fffe0ff */
[----:B----4-:R-:W-:-:S04]  /*0740*/  @!P0 FFMA R6, R19, R14, R6 ;  /* 0x0000000e13068223 */ /* 0x010fc80000000006 */
[----:B--2---:R-:W-:-:S04]  /*0750*/  @!P1 FFMA R6, R17, R12, R6 ;  /* 0x0000000c11069223 */ /* 0x004fc80000000006 */
[----:B---3--:R-:W-:-:S04]  /*0760*/  @!P2 FFMA R6, R11, R8, R6 ;  /* 0x000000080b06a223 */ /* 0x008fc80000000006 */
[----:B-----5:R-:W-:-:S07]  /*0770*/  @!P3 FFMA R6, R3, R4, R6 ;  /* 0x000000040306b223 */ /* 0x020fce0000000006 */
.L_x_3:
[----:B------:R-:W-:Y:S05]  /*0780*/  BRA.U !UP1, `(.L_x_0) ;  /* 0x0000000109907547 */ /* 0x000fea000b800000 */
[----:B------:R-:W-:Y:S02]  /*0790*/  UISETP.NE.AND UP0, UPT, UR11, 0x1, UPT ;  /* 0x000000010b00788c */ /* 0x000fe4000bf05270 */
[----:B------:R-:W-:-:S04]  /*07a0*/  ULOP3.LUT UR5, UR7, 0x1, URZ, 0xc0, !UPT ;  /* 0x0000000107057892 */ /* 0x000fc8000f8ec0ff */
[----:B------:R-:W-:-:S03]  /*07b0*/  UISETP.NE.U32.AND UP1, UPT, UR5, 0x1, UPT ;  /* 0x000000010500788c */ /* 0x000fc6000bf25070 */
[----:B------:R-:W-:Y:S08]  /*07c0*/  BRA.U !UP0, `(.L_x_4) ;  /* 0x00000001084c7547 */ /* 0x000ff0000b800000 */
[----:B------:R-:W-:-:S04]  /*07d0*/  IADD3 R13, PT, PT, R7, UR4, RZ ;  /* 0x00000004070d7c10 */ /* 0x000fc8000fffe0ff */
[C---:B------:R-:W-:Y:S02]  /*07e0*/  ISETP.GE.AND P0, PT, R13.reuse, UR6, PT ;  /* 0x000000060d007c0c */ /* 0x040fe4000bf06270 */
[----:B------:R-:W-:-:S04]  /*07f0*/  IADD3 R2, PT, PT, R13, 0x1, RZ ;  /* 0x000000010d027810 */ /* 0x000fc80007ffe0ff */
[----:B------:R-:W-:-:S07]  /*0800*/  ISETP.GE.AND P1, PT, R2, UR6, PT ;  /* 0x0000000602007c0c */ /* 0x000fce000bf26270 */
[----:B------:R-:W0:Y:S08]  /*0810*/  @!P0 LDC.64 R2, c[0x0][0x388] ;  /* 0x0000e200ff028b82 */ /* 0x000e300000000a00 */
[----:B------:R-:W1:Y:S08]  /*0820*/  @!P0 LDC.64 R4, c[0x0][0x390] ;  /* 0x0000e400ff048b82 */ /* 0x000e700000000a00 */
[----:B------:R-:W2:Y:S08]  /*0830*/  @!P1 LDC.64 R8, c[0x0][0x388] ;  /* 0x0000e200ff089b82 */ /* 0x000eb00000000a00 */
[----:B------:R-:W3:Y:S01]  /*0840*/  @!P1 LDC.64 R10, c[0x0][0x390] ;  /* 0x0000e400ff0a9b82 */ /* 0x000ee20000000a00 */
[----:B0-----:R-:W-:-:S06]  /*0850*/  @!P0 IMAD.WIDE R2, R13, 0x4, R2 ;  /* 0x000000040d028825 */ /* 0x001fcc00078e0202 */
[----:B------:R-:W4:Y:S01]  /*0860*/  @!P0 LDG.E R3, desc[UR8][R2.64] ;  /* 0x0000000802038981 */ /* 0x000f22000c1e1900 */
[----:B-1----:R-:W-:-:S06]  /*0870*/  @!P0 IMAD.WIDE R4, R13, 0x4, R4 ;  /* 0x000000040d048825 */ /* 0x002fcc00078e0204 */
[----:B------:R-:W4:Y:S01]  /*0880*/  @!P0 LDG.E R4, desc[UR8][R4.64] ;  /* 0x0000000804048981 */ /* 0x000f22000c1e1900 */
[----:B--2---:R-:W-:-:S06]  /*0890*/  @!P1 IMAD.WIDE R8, R13, 0x4, R8 ;  /* 0x000000040d089825 */ /* 0x004fcc00078e0208 */
[----:B------:R-:W2:Y:S01]  /*08a0*/  @!P1 LDG.E R9, desc[UR8][R8.64+0x4] ;  /* 0x0000040808099981 */ /* 0x000ea2000c1e1900 */
[----:B---3--:R-:W-:-:S06]  /*08b0*/  @!P1 IMAD.WIDE R10, R13, 0x4, R10 ;  /* 0x000000040d0a9825 */ /* 0x008fcc00078e020a */
[----:B------:R-:W2:Y:S01]  /*08c0*/  @!P1 LDG.E R10, desc[UR8][R10.64+0x4] ;  /* 0x000004080a0a9981 */ /* 0x000ea2000c1e1900 */
[----:B------:R-:W-:Y:S01]  /*08d0*/  UIADD3 UR4, UPT, UPT, UR4, 0x2, URZ ;  /* 0x0000000204047890 */ /* 0x000fe2000fffe0ff */
[----:B----4-:R-:W-:-:S04]  /*08e0*/  @!P0 FFMA R6, R3, R4, R6 ;  /* 0x0000000403068223 */ /* 0x010fc80000000006 */
[----:B--2---:R-:W-:-:S07]  /*08f0*/  @!P1 FFMA R6, R9, R10, R6 ;  /* 0x0000000a09069223 */ /* 0x004fce0000000006 */
.L_x_4:
[----:B------:R-:W-:Y:S05]  /*0900*/  BRA.U UP1, `(.L_x_0) ;  /* 0x0000000101307547 */ /* 0x000fea000b800000 */
[----:B------:R-:W-:Y:S01]  /*0910*/  IADD3 R7, PT, PT, R7, UR4, RZ ;  /* 0x0000000407077c10 */ /* 0x000fe2000fffe0ff */
[----:B------:R-:W-:Y:S03]  /*0920*/  BSSY.RECONVERGENT B0, `(.L_x_0) ;  /* 0x000000a000007945 */ /* 0x000fe60003800200 */
[----:B------:R-:W-:-:S13]  /*0930*/  ISETP.GE.AND P0, PT, R7, UR6, PT ;  /* 0x0000000607007c0c */ /* 0x000fda000bf06270 */
[----:B------:R-:W-:Y:S05]  /*0940*/  @P0 BRA `(.L_x_5) ;  /* 0x00000000001c0947 */ /* 0x000fea0003800000 */
[----:B------:R-:W0:Y:S08]  /*0950*/  LDC.64 R2, c[0x0][0x388] ;  /* 0x0000e200ff027b82 */ /* 0x000e300000000a00 */
[----:B------:R-:W1:Y:S01]  /*0960*/  LDC.64 R4, c[0x0][0x390] ;  /* 0x0000e400ff047b82 */ /* 0x000e620000000a00 */
[----:B0-----:R-:W-:-:S06]  /*0970*/  IMAD.WIDE R2, R7, 0x4, R2 ;  /* 0x0000000407027825 */ /* 0x001fcc00078e0202 */
[----:B------:R-:W2:Y:S01]  /*0980*/  LDG.E R3, desc[UR8][R2.64] ;  /* 0x0000000802037981 */ /* 0x000ea2000c1e1900 */
[----:B-1----:R-:W-:-:S06]  /*0990*/  IMAD.WIDE R4, R7, 0x4, R4 ;  /* 0x0000000407047825 */ /* 0x002fcc00078e0204 */
[----:B------:R-:W2:Y:S02]  /*09a0*/  LDG.E R4, desc[UR8][R4.64] ;  /* 0x0000000804047981 */ /* 0x000ea4000c1e1900 */
[----:B--2---:R-:W-:-:S07]  /*09b0*/  FFMA R6, R3, R4, R6 ;  /* 0x0000000403067223 */ /* 0x004fce0000000006 */
.L_x_5:
[----:B------:R-:W-:Y:S05]  /*09c0*/  BSYNC.RECONVERGENT B0 ;  /* 0x0000000000007941 */ /* 0x000fea0003800200 */
.L_x_0:
[----:B------:R-:W0:Y:S02]  /*09d0*/  LDC.64 R2, c[0x0][0x380] ;  /* 0x0000e000ff027b82 */ /* 0x000e240000000a00 */
[----:B0-----:R-:W-:-:S05]  /*09e0*/  IMAD.WIDE R2, R0, 0x4, R2 ;  /* 0x0000000400027825 */ /* 0x001fca00078e0202 */
[----:B------:R-:W-:Y:S01]  /*09f0*/  STG.E desc[UR8][R2.64], R6 ;  /* 0x0000000602007986 */ /* 0x000fe2000c101908 */
[----:B------:R-:W-:Y:S05]  /*0a00*/  EXIT ;  /* 0x000000000000794d */ /* 0x000fea0003800000 */
.L_x_6:
[----:B------:R-:W-:-:S00]  /*0a10*/  BRA `(.L_x_6) ;  /* 0xfffffffc00fc7947 */ /* 0x000fc0000383ffff */
[----:B------:R-:W-:-:S00]  /*0a20*/  NOP ;  /* 0x0000000000007918 */ /* 0x000fc00000000000 */
        /* <DEDUP_REMOVED lines=13> */
.L_x_7:


//--------------------- .nv.shared.reserved.0     --------------------------
	.section	.nv.shared.reserved.0,"aw",@nobits
	.weak		__nv_reservedSMEM_offset_0_alias
	.size		__nv_reservedSMEM_offset_0_alias, 0, 64
	.other		__nv_reservedSMEM_offset_0_alias,@"STO_CUDA_RESERVED_SHARED STV_DEFAULT"
__nv_reservedSMEM_offset_0_alias:
	.zero		0
	.zero		64


//--------------------- .nv.constant0._Z13dotProdKernelPfPKfS1_i --------------------------
	.section	.nv.constant0._Z13dotProdKernelPfPKfS1_i,"a",@progbits
	.sectionflags	@""
	.align	4
.nv.constant0._Z13dotProdKernelPfPKfS1_i:
	.zero		924


//--------------------- SYMBOLS --------------------------

	.type		.nv.reservedSmem.offset0,@object
	.size		.nv.reservedSmem.offset0,0x4
